//
// Generated by NVIDIA NVVM Compiler
//
// Compiler Build ID: CL-36424714
// Cuda compilation tools, release 13.0, V13.0.88
// Based on NVVM 20.0.0
//

.version 9.0
.target sm_100
.address_size 64

	// .globl	_Z11scaleKernelPfif

.visible .entry _Z11scaleKernelPfif(
	.param .u64 .ptr .align 1 _Z11scaleKernelPfif_param_0,
	.param .u32 _Z11scaleKernelPfif_param_1,
	.param .f32 _Z11scaleKernelPfif_param_2
)
{
	.reg .pred 	%p<2>;
	.reg .b32 	%r<6>;
	.reg .b32 	%f<4>;
	.reg .b64 	%rd<5>;

	ld.param.u64 	%rd1, [_Z11scaleKernelPfif_param_0];
	ld.param.u32 	%r2, [_Z11scaleKernelPfif_param_1];
	ld.param.f32 	%f1, [_Z11scaleKernelPfif_param_2];
	mov.u32 	%r3, %ctaid.x;
	mov.u32 	%r4, %ntid.x;
	mov.u32 	%r5, %tid.x;
	mad.lo.s32 	%r1, %r3, %r4, %r5;
	setp.ge.s32 	%p1, %r1, %r2;
	@%p1 bra 	$L__BB0_2;
	cvta.to.global.u64 	%rd2, %rd1;
	mul.wide.s32 	%rd3, %r1, 4;
	add.s64 	%rd4, %rd2, %rd3;
	ld.global.f32 	%f2, [%rd4];
	mul.f32 	%f3, %f1, %f2;
	st.global.f32 	[%rd4], %f3;
$L__BB0_2:
	ret;

}
	// .globl	_Z9addKernelPfif
.visible .entry _Z9addKernelPfif(
	.param .u64 .ptr .align 1 _Z9addKernelPfif_param_0,
	.param .u32 _Z9addKernelPfif_param_1,
	.param .f32 _Z9addKernelPfif_param_2
)
{
	.reg .pred 	%p<2>;
	.reg .b32 	%r<6>;
	.reg .b32 	%f<4>;
	.reg .b64 	%rd<5>;

	ld.param.u64 	%rd1, [_Z9addKernelPfif_param_0];
	ld.param.u32 	%r2, [_Z9addKernelPfif_param_1];
	ld.param.f32 	%f1, [_Z9addKernelPfif_param_2];
	mov.u32 	%r3, %ctaid.x;
	mov.u32 	%r4, %ntid.x;
	mov.u32 	%r5, %tid.x;
	mad.lo.s32 	%r1, %r3, %r4, %r5;
	setp.ge.s32 	%p1, %r1, %r2;
	@%p1 bra 	$L__BB1_2;
	cvta.to.global.u64 	%rd2, %rd1;
	mul.wide.s32 	%rd3, %r1, 4;
	add.s64 	%rd4, %rd2, %rd3;
	ld.global.f32 	%f2, [%rd4];
	add.f32 	%f3, %f1, %f2;
	st.global.f32 	[%rd4], %f3;
$L__BB1_2:
	ret;

}
	// .globl	_Z12squareKernelPfi
.visible .entry _Z12squareKernelPfi(
	.param .u64 .ptr .align 1 _Z12squareKernelPfi_param_0,
	.param .u32 _Z12squareKernelPfi_param_1
)
{
	.reg .pred 	%p<2>;
	.reg .b32 	%r<6>;
	.reg .b32 	%f<3>;
	.reg .b64 	%rd<5>;

	ld.param.u64 	%rd1, [_Z12squareKernelPfi_param_0];
	ld.param.u32 	%r2, [_Z12squareKernelPfi_param_1];
	mov.u32 	%r3, %ctaid.x;
	mov.u32 	%r4, %ntid.x;
	mov.u32 	%r5, %tid.x;
	mad.lo.s32 	%r1, %r3, %r4, %r5;
	setp.ge.s32 	%p1, %r1, %r2;
	@%p1 bra 	$L__BB2_2;
	cvta.to.global.u64 	%rd2, %rd1;
	mul.wide.s32 	%rd3, %r1, 4;
	add.s64 	%rd4, %rd2, %rd3;
	ld.global.f32 	%f1, [%rd4];
	mul.f32 	%f2, %f1, %f1;
	st.global.f32 	[%rd4], %f2;
$L__BB2_2:
	ret;

}


// ===== COMPILED SASS (sm_100) =====

	.target	sm_100

	.elftype	@"ET_EXEC"


//--------------------- .note.nv.tkinfo           --------------------------
	.section	.note.nv.tkinfo,"",@"SHT_NOTE"
	.sectionflags	@"SHF_NOTE_NV_TKINFO"
	.tkinfo
        /*0018*/ 	.word	0x00000002
        /*0030*/ 	.string	""
        /*0030*/ 	.string	"ptxas"
        /*0030*/ 	.string	"Cuda compilation tools, release 13.0, V13.0.88"
        /*0030*/ 	.string	"Build cuda_13.0.r13.0/compiler.36424714_0"
        /*0030*/ 	.string	"-arch sm_100 -m 64 "



//--------------------- .note.nv.cuinfo           --------------------------
	.section	.note.nv.cuinfo,"",@"SHT_NOTE"
	.sectionflags	@"SHF_NOTE_NV_CUINFO"
        /*0018*/ 	.short	0x0002
        /*001a*/ 	.short	0x0064
        /*001c*/ 	.short	0x0082
	.zero		2


//--------------------- .nv.info                  --------------------------
	.section	.nv.info,"",@"SHT_CUDA_INFO"
	.align	4


	//----- nvinfo : EIATTR_REGCOUNT
	.align		4
        /*0000*/ 	.byte	0x04, 0x2f
        /*0002*/ 	.short	(.L_1 - .L_0)
	.align		4
.L_0:
        /*0004*/ 	.word	index@(_Z11scaleKernelPfif)
        /*0008*/ 	.word	0x00000008


	//----- nvinfo : EIATTR_FRAME_SIZE
	.align		4
.L_1:
        /*000c*/ 	.byte	0x04, 0x11
        /*000e*/ 	.short	(.L_3 - .L_2)
	.align		4
.L_2:
        /*0010*/ 	.word	index@(_Z11scaleKernelPfif)
        /*0014*/ 	.word	0x00000000


	//----- nvinfo : EIATTR_REGCOUNT
	.align		4
.L_3:
        /*0018*/ 	.byte	0x04, 0x2f
        /*001a*/ 	.short	(.L_5 - .L_4)
	.align		4
.L_4:
        /*001c*/ 	.word	index@(_Z9addKernelPfif)
        /*0020*/ 	.word	0x00000008


	//----- nvinfo : EIATTR_FRAME_SIZE
	.align		4
.L_5:
        /*0024*/ 	.byte	0x04, 0x11
        /*0026*/ 	.short	(.L_7 - .L_6)
	.align		4
.L_6:
        /*0028*/ 	.word	index@(_Z9addKernelPfif)
        /*002c*/ 	.word	0x00000000


	//----- nvinfo : EIATTR_REGCOUNT
	.align		4
.L_7:
        /*0030*/ 	.byte	0x04, 0x2f
        /*0032*/ 	.short	(.L_9 - .L_8)
	.align		4
.L_8:
        /*0034*/ 	.word	index@(_Z12squareKernelPfi)
        /*0038*/ 	.word	0x00000008


	//----- nvinfo : EIATTR_FRAME_SIZE
	.align		4
.L_9:
        /*003c*/ 	.byte	0x04, 0x11
        /*003e*/ 	.short	(.L_11 - .L_10)
	.align		4
.L_10:
        /*0040*/ 	.word	index@(_Z12squareKernelPfi)
        /*0044*/ 	.word	0x00000000


	//----- nvinfo : EIATTR_MIN_STACK_SIZE
	.align		4
.L_11:
        /*0048*/ 	.byte	0x04, 0x12
        /*004a*/ 	.short	(.L_13 - .L_12)
	.align		4
.L_12:
        /*004c*/ 	.word	index@(_Z12squareKernelPfi)
        /*0050*/ 	.word	0x00000000


	//----- nvinfo : EIATTR_MIN_STACK_SIZE
	.align		4
.L_13:
        /*0054*/ 	.byte	0x04, 0x12
        /*0056*/ 	.short	(.L_15 - .L_14)
	.align		4
.L_14:
        /*0058*/ 	.word	index@(_Z9addKernelPfif)
        /*005c*/ 	.word	0x00000000


	//----- nvinfo : EIATTR_MIN_STACK_SIZE
	.align		4
.L_15:
        /*0060*/ 	.byte	0x04, 0x12
        /*0062*/ 	.short	(.L_17 - .L_16)
	.align		4
.L_16:
        /*0064*/ 	.word	index@(_Z11scaleKernelPfif)
        /*0068*/ 	.word	0x00000000
.L_17:


//--------------------- .nv.compat                --------------------------
	.section	.nv.compat,"",@"SHT_CUDA_COMPAT_INFO"
	.align	4
        /*0000*/ 	.byte	0x02, 0x09, 0x00, 0x00, 0x02, 0x02, 0x01, 0x00, 0x02, 0x05, 0x05, 0x00, 0x03, 0x07, 0x01, 0x01
        /*0010*/ 	.byte	0x02, 0x03, 0x00, 0x00, 0x02, 0x06, 0x01, 0x00, 0x04, 0x0b, 0x08, 0x00, 0x09, 0x00, 0x00, 0x00
        /*0020*/ 	.byte	0x00, 0x00, 0x00, 0x00


//--------------------- .nv.info._Z12squareKernelPfi --------------------------
	.section	.nv.info._Z12squareKernelPfi,"",@"SHT_CUDA_INFO"
	.sectionflags	@""
	.align	4


	//----- nvinfo : EIATTR_CUDA_API_VERSION
	.align		4
        /*0000*/ 	.byte	0x04, 0x37
        /*0002*/ 	.short	(.L_19 - .L_18)
.L_18:
        /*0004*/ 	.word	0x00000082


	//----- nvinfo : EIATTR_KPARAM_INFO
	.align		4
.L_19:
        /*0008*/ 	.byte	0x04, 0x17
        /*000a*/ 	.short	(.L_21 - .L_20)
.L_20:
        /*000c*/ 	.word	0x00000000
        /*0010*/ 	.short	0x0001
        /*0012*/ 	.short	0x0008
        /*0014*/ 	.byte	0x00, 0xf0, 0x11, 0x00


	//----- nvinfo : EIATTR_KPARAM_INFO
	.align		4
.L_21:
        /*0018*/ 	.byte	0x04, 0x17
        /*001a*/ 	.short	(.L_23 - .L_22)
.L_22:
        /*001c*/ 	.word	0x00000000
        /*0020*/ 	.short	0x0000
        /*0022*/ 	.short	0x0000
        /*0024*/ 	.byte	0x00, 0xf5, 0x21, 0x00


	//----- nvinfo : EIATTR_SPARSE_MMA_MASK
	.align		4
.L_23:
        /*0028*/ 	.byte	0x03, 0x50
        /*002a*/ 	.short	0x0000


	//----- nvinfo : EIATTR_MAXREG_COUNT
	.align		4
        /*002c*/ 	.byte	0x03, 0x1b
        /*002e*/ 	.short	0x00ff


	//----- nvinfo : EIATTR_MERCURY_ISA_VERSION
	.align		4
        /*0030*/ 	.byte	0x03, 0x5f
        /*0032*/ 	.short	0x0101


	//----- nvinfo : EIATTR_VRC_CTA_INIT_COUNT
	.align		4
        /*0034*/ 	.byte	0x02, 0x4a
	.zero		1
	.zero		1


	//----- nvinfo : EIATTR_EXIT_INSTR_OFFSETS
	.align		4
        /*0038*/ 	.byte	0x04, 0x1c
        /*003a*/ 	.short	(.L_25 - .L_24)


	//   ....[0]....
.L_24:
        /*003c*/ 	.word	0x00000070


	//   ....[1]....
        /*0040*/ 	.word	0x000000e0


	//----- nvinfo : EIATTR_CBANK_PARAM_SIZE
	.align		4
.L_25:
        /*0044*/ 	.byte	0x03, 0x19
        /*0046*/ 	.short	0x000c


	//----- nvinfo : EIATTR_PARAM_CBANK
	.align		4
        /*0048*/ 	.byte	0x04, 0x0a
        /*004a*/ 	.short	(.L_27 - .L_26)
	.align		4
.L_26:
        /*004c*/ 	.word	index@(.nv.constant0._Z12squareKernelPfi)
        /*0050*/ 	.short	0x0380
        /*0052*/ 	.short	0x000c


	//----- nvinfo : EIATTR_SW_WAR
	.align		4
.L_27:
        /*0054*/ 	.byte	0x04, 0x36
        /*0056*/ 	.short	(.L_29 - .L_28)
.L_28:
        /*0058*/ 	.word	0x00000008
.L_29:


//--------------------- .nv.info._Z9addKernelPfif --------------------------
	.section	.nv.info._Z9addKernelPfif,"",@"SHT_CUDA_INFO"
	.sectionflags	@""
	.align	4


	//----- nvinfo : EIATTR_CUDA_API_VERSION
	.align		4
        /*0000*/ 	.byte	0x04, 0x37
        /*0002*/ 	.short	(.L_31 - .L_30)
.L_30:
        /*0004*/ 	.word	0x00000082


	//----- nvinfo : EIATTR_KPARAM_INFO
	.align		4
.L_31:
        /*0008*/ 	.byte	0x04, 0x17
        /*000a*/ 	.short	(.L_33 - .L_32)
.L_32:
        /*000c*/ 	.word	0x00000000
        /*0010*/ 	.short	0x0002
        /*0012*/ 	.short	0x000c
        /*0014*/ 	.byte	0x00, 0xf0, 0x11, 0x00


	//----- nvinfo : EIATTR_KPARAM_INFO
	.align		4
.L_33:
        /*0018*/ 	.byte	0x04, 0x17
        /*001a*/ 	.short	(.L_35 - .L_34)
.L_34:
        /*001c*/ 	.word	0x00000000
        /*0020*/ 	.short	0x0001
        /*0022*/ 	.short	0x0008
        /*0024*/ 	.byte	0x00, 0xf0, 0x11, 0x00


	//----- nvinfo : EIATTR_KPARAM_INFO
	.align		4
.L_35:
        /*0028*/ 	.byte	0x04, 0x17
        /*002a*/ 	.short	(.L_37 - .L_36)
.L_36:
        /*002c*/ 	.word	0x00000000
        /*0030*/ 	.short	0x0000
        /*0032*/ 	.short	0x0000
        /*0034*/ 	.byte	0x00, 0xf5, 0x21, 0x00


	//----- nvinfo : EIATTR_SPARSE_MMA_MASK
	.align		4
.L_37:
        /*0038*/ 	.byte	0x03, 0x50
        /*003a*/ 	.short	0x0000


	//----- nvinfo : EIATTR_MAXREG_COUNT
	.align		4
        /*003c*/ 	.byte	0x03, 0x1b
        /*003e*/ 	.short	0x00ff


	//----- nvinfo : EIATTR_MERCURY_ISA_VERSION
	.align		4
        /*0040*/ 	.byte	0x03, 0x5f
        /*0042*/ 	.short	0x0101


	//----- nvinfo : EIATTR_VRC_CTA_INIT_COUNT
	.align		4
        /*0044*/ 	.byte	0x02, 0x4a
	.zero		1
	.zero		1


	//----- nvinfo : EIATTR_EXIT_INSTR_OFFSETS
	.align		4
        /*0048*/ 	.byte	0x04, 0x1c
        /*004a*/ 	.short	(.L_39 - .L_38)


	//   ....[0]....
.L_38:
        /*004c*/ 	.word	0x00000070


	//   ....[1]....
        /*0050*/ 	.word	0x000000f0


	//----- nvinfo : EIATTR_CBANK_PARAM_SIZE
	.align		4
.L_39:
        /*0054*/ 	.byte	0x03, 0x19
        /*0056*/ 	.short	0x0010


	//----- nvinfo : EIATTR_PARAM_CBANK
	.align		4
        /*0058*/ 	.byte	0x04, 0x0a
        /*005a*/ 	.short	(.L_41 - .L_40)
	.align		4
.L_40:
        /*005c*/ 	.word	index@(.nv.constant0._Z9addKernelPfif)
        /*0060*/ 	.short	0x0380
        /*0062*/ 	.short	0x0010


	//----- nvinfo : EIATTR_SW_WAR
	.align		4
.L_41:
        /*0064*/ 	.byte	0x04, 0x36
        /*0066*/ 	.short	(.L_43 - .L_42)
.L_42:
        /*0068*/ 	.word	0x00000008
.L_43:


//--------------------- .nv.info._Z11scaleKernelPfif --------------------------
	.section	.nv.info._Z11scaleKernelPfif,"",@"SHT_CUDA_INFO"
	.sectionflags	@""
	.align	4


	//----- nvinfo : EIATTR_CUDA_API_VERSION
	.align		4
        /*0000*/ 	.byte	0x04, 0x37
        /*0002*/ 	.short	(.L_45 - .L_44)
.L_44:
        /*0004*/ 	.word	0x00000082


	//----- nvinfo : EIATTR_KPARAM_INFO
	.align		4
.L_45:
        /*0008*/ 	.byte	0x04, 0x17
        /*000a*/ 	.short	(.L_47 - .L_46)
.L_46:
        /*000c*/ 	.word	0x00000000
        /*0010*/ 	.short	0x0002
        /*0012*/ 	.short	0x000c
        /*0014*/ 	.byte	0x00, 0xf0, 0x11, 0x00


	//----- nvinfo : EIATTR_KPARAM_INFO
	.align		4
.L_47:
        /*0018*/ 	.byte	0x04, 0x17
        /*001a*/ 	.short	(.L_49 - .L_48)
.L_48:
        /*001c*/ 	.word	0x00000000
        /*0020*/ 	.short	0x0001
        /*0022*/ 	.short	0x0008
        /*0024*/ 	.byte	0x00, 0xf0, 0x11, 0x00


	//----- nvinfo : EIATTR_KPARAM_INFO
	.align		4
.L_49:
        /*0028*/ 	.byte	0x04, 0x17
        /*002a*/ 	.short	(.L_51 - .L_50)
.L_50:
        /*002c*/ 	.word	0x00000000
        /*0030*/ 	.short	0x0000
        /*0032*/ 	.short	0x0000
        /*0034*/ 	.byte	0x00, 0xf5, 0x21, 0x00


	//----- nvinfo : EIATTR_SPARSE_MMA_MASK
	.align		4
.L_51:
        /*0038*/ 	.byte	0x03, 0x50
        /*003a*/ 	.short	0x0000


	//----- nvinfo : EIATTR_MAXREG_COUNT
	.align		4
        /*003c*/ 	.byte	0x03, 0x1b
        /*003e*/ 	.short	0x00ff


	//----- nvinfo : EIATTR_MERCURY_ISA_VERSION
	.align		4
        /*0040*/ 	.byte	0x03, 0x5f
        /*0042*/ 	.short	0x0101


	//----- nvinfo : EIATTR_VRC_CTA_INIT_COUNT
	.align		4
        /*0044*/ 	.byte	0x02, 0x4a
	.zero		1
	.zero		1


	//----- nvinfo : EIATTR_EXIT_INSTR_OFFSETS
	.align		4
        /*0048*/ 	.byte	0x04, 0x1c
        /*004a*/ 	.short	(.L_53 - .L_52)


	//   ....[0]....
.L_52:
        /*004c*/ 	.word	0x00000070


	//   ....[1]....
        /*0050*/ 	.word	0x000000f0


	//----- nvinfo : EIATTR_CBANK_PARAM_SIZE
	.align		4
.L_53:
        /*0054*/ 	.byte	0x03, 0x19
        /*0056*/ 	.short	0x0010


	//----- nvinfo : EIATTR_PARAM_CBANK
	.align		4
        /*0058*/ 	.byte	0x04, 0x0a
        /*005a*/ 	.short	(.L_55 - .L_54)
	.align		4
.L_54:
        /*005c*/ 	.word	index@(.nv.constant0._Z11scaleKernelPfif)
        /*0060*/ 	.short	0x0380
        /*0062*/ 	.short	0x0010


	//----- nvinfo : EIATTR_SW_WAR
	.align		4
.L_55:
        /*0064*/ 	.byte	0x04, 0x36
        /*0066*/ 	.short	(.L_57 - .L_56)
.L_56:
        /*0068*/ 	.word	0x00000008
.L_57:


//--------------------- .nv.callgraph             --------------------------
	.section	.nv.callgraph,"",@"SHT_CUDA_CALLGRAPH"
	.align	4
	.sectionentsize	8
	.align		4
        /*0000*/ 	.word	0x00000000
	.align		4
        /*0004*/ 	.word	0xffffffff
	.align		4
        /*0008*/ 	.word	0x00000000
	.align		4
        /*000c*/ 	.word	0xfffffffe
	.align		4
        /*0010*/ 	.word	0x00000000
	.align		4
        /*0014*/ 	.word	0xfffffffd
	.align		4
        /*0018*/ 	.word	0x00000000
	.align		4
        /*001c*/ 	.word	0xfffffffc


//--------------------- .text._Z12squareKernelPfi --------------------------
	.section	.text._Z12squareKernelPfi,"ax",@progbits
	.align	128
        .global         _Z12squareKernelPfi
        .type           _Z12squareKernelPfi,@function
        .size           _Z12squareKernelPfi,(.L_x_3 - _Z12squareKernelPfi)
        .other          _Z12squareKernelPfi,@"STO_CUDA_ENTRY STV_DEFAULT"
_Z12squareKernelPfi:
.text._Z12squareKernelPfi:
[----:B------:R-:W-:Y:S01]  /*0000*/  LDC R1, c[0x0][0x37c] ;  /* 0x0000df00ff017b82 */ /* 0x000fe20000000800 */
[----:B------:R-:W0:Y:S07]  /*0010*/  S2R R0, SR_TID.X ;  /* 0x0000000000007919 */ /* 0x000e2e0000002100 */
[----:B------:R-:W0:Y:S01]  /*0020*/  S2UR UR4, SR_CTAID.X ;  /* 0x00000000000479c3 */ /* 0x000e220000002500 */
[----:B------:R-:W1:Y:S07]  /*0030*/  LDCU UR5, c[0x0][0x388] ;  /* 0x00007100ff0577ac */ /* 0x000e6e0008000800 */
[----:B------:R-:W0:Y:S02]  /*0040*/  LDC R5, c[0x0][0x360] ;  /* 0x0000d800ff057b82 */ /* 0x000e240000000800 */
[----:B0-----:R-:W-:-:S05]  /*0050*/  IMAD R5, R5, UR4, R0 ;  /* 0x0000000405057c24 */ /* 0x001fca000f8e0200 */
[----:B-1----:R-:W-:-:S13]  /*0060*/  ISETP.GE.AND P0, PT, R5, UR5, PT ;  /* 0x0000000505007c0c */ /* 0x002fda000bf06270 */
[----:B------:R-:W-:Y:S05]  /*0070*/  @P0 EXIT ;  /* 0x000000000000094d */ /* 0x000fea0003800000 */
[----:B------:R-:W0:Y:S01]  /*0080*/  LDC.64 R2, c[0x0][0x380] ;  /* 0x0000e000ff027b82 */ /* 0x000e220000000a00 */
[----:B------:R-:W1:Y:S01]  /*0090*/  LDCU.64 UR4, c[0x0][0x358] ;  /* 0x00006b00ff0477ac */ /* 0x000e620008000a00 */
[----:B0-----:R-:W-:-:S05]  /*00a0*/  IMAD.WIDE R2, R5, 0x4, R2 ;  /* 0x0000000405027825 */ /* 0x001fca00078e0202 */
[----:B-1----:R-:W2:Y:S02]  /*00b0*/  LDG.E R0, desc[UR4][R2.64] ;  /* 0x0000000402007981 */ /* 0x002ea4000c1e1900 */
[----:B--2---:R-:W-:-:S05]  /*00c0*/  FMUL R5, R0, R0 ;  /* 0x0000000000057220 */ /* 0x004fca0000400000 */
[----:B------:R-:W-:Y:S01]  /*00d0*/  STG.E desc[UR4][R2.64], R5 ;  /* 0x0000000502007986 */ /* 0x000fe2000c101904 */
[----:B------:R-:W-:Y:S05]  /*00e0*/  EXIT ;  /* 0x000000000000794d */ /* 0x000fea0003800000 */
.L_x_0:
[----:B------:R-:W-:-:S00]  /*00f0*/  BRA `(.L_x_0) ;  /* 0xfffffffc00fc7947 */ /* 0x000fc0000383ffff */
[----:B------:R-:W-:-:S00]  /*0100*/  NOP ;  /* 0x0000000000007918 */ /* 0x000fc00000000000 */
[----:B------:R-:W-:-:S00]  /*0110*/  NOP ;  /* 0x0000000000007918 */ /* 0x000fc00000000000 */
[----:B------:R-:W-:-:S00]  /*0120*/  NOP ;  /* 0x0000000000007918 */ /* 0x000fc00000000000 */
[----:B------:R-:W-:-:S00]  /*0130*/  NOP ;  /* 0x0000000000007918 */ /* 0x000fc00000000000 */
[----:B------:R-:W-:-:S00]  /*0140*/  NOP ;  /* 0x0000000000007918 */ /* 0x000fc00000000000 */
[----:B------:R-:W-:-:S00]  /*0150*/  NOP ;  /* 0x0000000000007918 */ /* 0x000fc00000000000 */
[----:B------:R-:W-:-:S00]  /*0160*/  NOP ;  /* 0x0000000000007918 */ /* 0x000fc00000000000 */
[----:B------:R-:W-:-:S00]  /*0170*/  NOP ;  /* 0x0000000000007918 */ /* 0x000fc00000000000 */
.L_x_3:


//--------------------- .text._Z9addKernelPfif    --------------------------
	.section	.text._Z9addKernelPfif,"ax",@progbits
	.align	128
        .global         _Z9addKernelPfif
        .type           _Z9addKernelPfif,@function
        .size           _Z9addKernelPfif,(.L_x_4 - _Z9addKernelPfif)
        .other          _Z9addKernelPfif,@"STO_CUDA_ENTRY STV_DEFAULT"
_Z9addKernelPfif:
.text._Z9addKernelPfif:
        /* <DEDUP_REMOVED lines=10> */
[----:B------:R-:W2:Y:S01]  /*00a0*/  LDCU UR6, c[0x0][0x38c] ;  /* 0x00007180ff0677ac */ /* 0x000ea20008000800 */
[----:B0-----:R-:W-:-:S05]  /*00b0*/  IMAD.WIDE R2, R5, 0x4, R2 ;  /* 0x0000000405027825 */ /* 0x001fca00078e0202 */
[----:B-1----:R-:W2:Y:S02]  /*00c0*/  LDG.E R0, desc[UR4][R2.64] ;  /* 0x0000000402007981 */ /* 0x002ea4000c1e1900 */
[----:B--2---:R-:W-:-:S05]  /*00d0*/  FADD R5, R0, UR6 ;  /* 0x0000000600057e21 */ /* 0x004fca0008000000 */
[----:B------:R-:W-:Y:S01]  /*00e0*/  STG.E desc[UR4][R2.64], R5 ;  /* 0x0000000502007986 */ /* 0x000fe2000c101904 */
[----:B------:R-:W-:Y:S05]  /*00f0*/  EXIT ;  /* 0x000000000000794d */ /* 0x000fea0003800000 */
.L_x_1:
        /* <DEDUP_REMOVED lines=16> */
.L_x_4:


//--------------------- .text._Z11scaleKernelPfif --------------------------
	.section	.text._Z11scaleKernelPfif,"ax",@progbits
	.align	128
        .global         _Z11scaleKernelPfif
        .type           _Z11scaleKernelPfif,@function
        .size           _Z11scaleKernelPfif,(.L_x_5 - _Z11scaleKernelPfif)
        .other          _Z11scaleKernelPfif,@"STO_CUDA_ENTRY STV_DEFAULT"
_Z11scaleKernelPfif:
.text._Z11scaleKernelPfif:
        /* <DEDUP_REMOVED lines=13> */
[----:B--2---:R-:W-:-:S05]  /*00d0*/  FMUL R5, R0, UR6 ;  /* 0x0000000600057c20 */ /* 0x004fca0008400000 */
[----:B------:R-:W-:Y:S01]  /*00e0*/  STG.E desc[UR4][R2.64], R5 ;  /* 0x0000000502007986 */ /* 0x000fe2000c101904 */
[----:B------:R-:W-:Y:S05]  /*00f0*/  EXIT ;  /* 0x000000000000794d */ /* 0x000fea0003800000 */
.L_x_2:
        /* <DEDUP_REMOVED lines=16> */
.L_x_5:


//--------------------- .nv.shared.reserved.0     --------------------------
	.section	.nv.shared.reserved.0,"aw",@nobits
	.weak		__nv_reservedSMEM_offset_0_alias
	.size		__nv_reservedSMEM_offset_0_alias, 0, 64
	.other		__nv_reservedSMEM_offset_0_alias,@"STO_CUDA_RESERVED_SHARED STV_DEFAULT"
__nv_reservedSMEM_offset_0_alias:
	.zero		0
	.zero		64


//--------------------- .nv.constant0._Z12squareKernelPfi --------------------------
	.section	.nv.constant0._Z12squareKernelPfi,"a",@progbits
	.sectionflags	@""
	.align	4
.nv.constant0._Z12squareKernelPfi:
	.zero		908


//--------------------- .nv.constant0._Z9addKernelPfif --------------------------
	.section	.nv.constant0._Z9addKernelPfif,"a",@progbits
	.sectionflags	@""
	.align	4
.nv.constant0._Z9addKernelPfif:
	.zero		912


//--------------------- .nv.constant0._Z11scaleKernelPfif --------------------------
	.section	.nv.constant0._Z11scaleKernelPfif,"a",@progbits
	.sectionflags	@""
	.align	4
.nv.constant0._Z11scaleKernelPfif:
	.zero		912


//--------------------- SYMBOLS --------------------------

	.type		.nv.reservedSmem.offset0,@object
	.size		.nv.reservedSmem.offset0,0x4
